//
// Generated by NVIDIA NVVM Compiler
//
// Compiler Build ID: CL-36424714
// Cuda compilation tools, release 13.0, V13.0.88
// Based on NVVM 20.0.0
//

.version 9.0
.target sm_100
.address_size 64

	// .globl	_Z15transformMatrixPi

.visible .entry _Z15transformMatrixPi(
	.param .u64 .ptr .align 1 _Z15transformMatrixPi_param_0
)
{
	.reg .pred 	%p<3>;
	.reg .b32 	%r<9>;
	.reg .b64 	%rd<7>;

	ld.param.u64 	%rd2, [_Z15transformMatrixPi_param_0];
	cvta.to.global.u64 	%rd1, %rd2;
	mov.u32 	%r2, %ctaid.x;
	mov.u32 	%r3, %tid.x;
	mad.lo.s32 	%r1, %r2, 3, %r3;
	setp.eq.s32 	%p1, %r2, 2;
	@%p1 bra 	$L__BB0_3;
	setp.ne.s32 	%p2, %r2, 1;
	@%p2 bra 	$L__BB0_4;
	mul.wide.u32 	%rd3, %r1, 4;
	add.s64 	%rd4, %rd1, %rd3;
	ld.global.u32 	%r4, [%rd4];
	mul.lo.s32 	%r5, %r4, %r4;
	st.global.u32 	[%rd4], %r5;
	bra.uni 	$L__BB0_4;
$L__BB0_3:
	mul.wide.u32 	%rd5, %r1, 4;
	add.s64 	%rd6, %rd1, %rd5;
	ld.global.u32 	%r6, [%rd6];
	mul.lo.s32 	%r7, %r6, %r6;
	mul.lo.s32 	%r8, %r7, %r6;
	st.global.u32 	[%rd6], %r8;
$L__BB0_4:
	ret;

}


// ===== COMPILED SASS (sm_100) =====

	.target	sm_100

	.elftype	@"ET_EXEC"


//--------------------- .note.nv.tkinfo           --------------------------
	.section	.note.nv.tkinfo,"",@"SHT_NOTE"
	.sectionflags	@"SHF_NOTE_NV_TKINFO"
	.tkinfo
        /*0018*/ 	.word	0x00000002
        /*0030*/ 	.string	""
        /*0030*/ 	.string	"ptxas"
        /*0030*/ 	.string	"Cuda compilation tools, release 13.0, V13.0.88"
        /*0030*/ 	.string	"Build cuda_13.0.r13.0/compiler.36424714_0"
        /*0030*/ 	.string	"-arch sm_100 -m 64 "



//--------------------- .note.nv.cuinfo           --------------------------
	.section	.note.nv.cuinfo,"",@"SHT_NOTE"
	.sectionflags	@"SHF_NOTE_NV_CUINFO"
        /*0018*/ 	.short	0x0002
        /*001a*/ 	.short	0x0064
        /*001c*/ 	.short	0x0082
	.zero		2


//--------------------- .nv.info                  --------------------------
	.section	.nv.info,"",@"SHT_CUDA_INFO"
	.align	4


	//----- nvinfo : EIATTR_REGCOUNT
	.align		4
        /*0000*/ 	.byte	0x04, 0x2f
        /*0002*/ 	.short	(.L_1 - .L_0)
	.align		4
.L_0:
        /*0004*/ 	.word	index@(_Z15transformMatrixPi)
        /*0008*/ 	.word	0x00000008


	//----- nvinfo : EIATTR_FRAME_SIZE
	.align		4
.L_1:
        /*000c*/ 	.byte	0x04, 0x11
        /*000e*/ 	.short	(.L_3 - .L_2)
	.align		4
.L_2:
        /*0010*/ 	.word	index@(_Z15transformMatrixPi)
        /*0014*/ 	.word	0x00000000


	//----- nvinfo : EIATTR_MIN_STACK_SIZE
	.align		4
.L_3:
        /*0018*/ 	.byte	0x04, 0x12
        /*001a*/ 	.short	(.L_5 - .L_4)
	.align		4
.L_4:
        /*001c*/ 	.word	index@(_Z15transformMatrixPi)
        /*0020*/ 	.word	0x00000000
.L_5:


//--------------------- .nv.compat                --------------------------
	.section	.nv.compat,"",@"SHT_CUDA_COMPAT_INFO"
	.align	4
        /*0000*/ 	.byte	0x02, 0x09, 0x00, 0x00, 0x02, 0x02, 0x01, 0x00, 0x02, 0x05, 0x05, 0x00, 0x03, 0x07, 0x01, 0x01
        /*0010*/ 	.byte	0x02, 0x03, 0x00, 0x00, 0x02, 0x06, 0x01, 0x00, 0x04, 0x0b, 0x08, 0x00, 0x09, 0x00, 0x00, 0x00
        /*0020*/ 	.byte	0x00, 0x00, 0x00, 0x00


//--------------------- .nv.info._Z15transformMatrixPi --------------------------
	.section	.nv.info._Z15transformMatrixPi,"",@"SHT_CUDA_INFO"
	.sectionflags	@""
	.align	4


	//----- nvinfo : EIATTR_CUDA_API_VERSION
	.align		4
        /*0000*/ 	.byte	0x04, 0x37
        /*0002*/ 	.short	(.L_7 - .L_6)
.L_6:
        /*0004*/ 	.word	0x00000082


	//----- nvinfo : EIATTR_KPARAM_INFO
	.align		4
.L_7:
        /*0008*/ 	.byte	0x04, 0x17
        /*000a*/ 	.short	(.L_9 - .L_8)
.L_8:
        /*000c*/ 	.word	0x00000000
        /*0010*/ 	.short	0x0000
        /*0012*/ 	.short	0x0000
        /*0014*/ 	.byte	0x00, 0xf5, 0x21, 0x00


	//----- nvinfo : EIATTR_SPARSE_MMA_MASK
	.align		4
.L_9:
        /*0018*/ 	.byte	0x03, 0x50
        /*001a*/ 	.short	0x0000


	//----- nvinfo : EIATTR_MAXREG_COUNT
	.align		4
        /*001c*/ 	.byte	0x03, 0x1b
        /*001e*/ 	.short	0x00ff


	//----- nvinfo : EIATTR_MERCURY_ISA_VERSION
	.align		4
        /*0020*/ 	.byte	0x03, 0x5f
        /*0022*/ 	.short	0x0101


	//----- nvinfo : EIATTR_VRC_CTA_INIT_COUNT
	.align		4
        /*0024*/ 	.byte	0x02, 0x4a
	.zero		1
	.zero		1


	//----- nvinfo : EIATTR_EXIT_INSTR_OFFSETS
	.align		4
        /*0028*/ 	.byte	0x04, 0x1c
        /*002a*/ 	.short	(.L_11 - .L_10)


	//   ....[0]....
.L_10:
        /*002c*/ 	.word	0x00000080


	//   ....[1]....
        /*0030*/ 	.word	0x000000e0


	//   ....[2]....
        /*0034*/ 	.word	0x00000150


	//----- nvinfo : EIATTR_CBANK_PARAM_SIZE
	.align		4
.L_11:
        /*0038*/ 	.byte	0x03, 0x19
        /*003a*/ 	.short	0x0008


	//----- nvinfo : EIATTR_PARAM_CBANK
	.align		4
        /*003c*/ 	.byte	0x04, 0x0a
        /*003e*/ 	.short	(.L_13 - .L_12)
	.align		4
.L_12:
        /*0040*/ 	.word	index@(.nv.constant0._Z15transformMatrixPi)
        /*0044*/ 	.short	0x0380
        /*0046*/ 	.short	0x0008


	//----- nvinfo : EIATTR_SW_WAR
	.align		4
.L_13:
        /*0048*/ 	.byte	0x04, 0x36
        /*004a*/ 	.short	(.L_15 - .L_14)
.L_14:
        /*004c*/ 	.word	0x00000008
.L_15:


//--------------------- .nv.callgraph             --------------------------
	.section	.nv.callgraph,"",@"SHT_CUDA_CALLGRAPH"
	.align	4
	.sectionentsize	8
	.align		4
        /*0000*/ 	.word	0x00000000
	.align		4
        /*0004*/ 	.word	0xffffffff
	.align		4
        /*0008*/ 	.word	0x00000000
	.align		4
        /*000c*/ 	.word	0xfffffffe
	.align		4
        /*0010*/ 	.word	0x00000000
	.align		4
        /*0014*/ 	.word	0xfffffffd
	.align		4
        /*0018*/ 	.word	0x00000000
	.align		4
        /*001c*/ 	.word	0xfffffffc


//--------------------- .text._Z15transformMatrixPi --------------------------
	.section	.text._Z15transformMatrixPi,"ax",@progbits
	.align	128
        .global         _Z15transformMatrixPi
        .type           _Z15transformMatrixPi,@function
        .size           _Z15transformMatrixPi,(.L_x_2 - _Z15transformMatrixPi)
        .other          _Z15transformMatrixPi,@"STO_CUDA_ENTRY STV_DEFAULT"
_Z15transformMatrixPi:
.text._Z15transformMatrixPi:
[----:B------:R-:W-:Y:S01]  /*0000*/  LDC R1, c[0x0][0x37c] ;  /* 0x0000df00ff017b82 */ /* 0x000fe20000000800 */
[----:B------:R-:W0:Y:S01]  /*0010*/  S2R R0, SR_CTAID.X ;  /* 0x0000000000007919 */ /* 0x000e220000002500 */
[----:B------:R-:W1:Y:S01]  /*0020*/  LDCU.64 UR4, c[0x0][0x358] ;  /* 0x00006b00ff0477ac */ /* 0x000e620008000a00 */
[----:B------:R-:W2:Y:S01]  /*0030*/  S2R R5, SR_TID.X ;  /* 0x0000000000057919 */ /* 0x000ea20000002100 */
[C---:B0-----:R-:W-:Y:S01]  /*0040*/  ISETP.NE.AND P0, PT, R0.reuse, 0x2, PT ;  /* 0x000000020000780c */ /* 0x041fe20003f05270 */
[----:B--2---:R-:W-:-:S12]  /*0050*/  IMAD R5, R0, 0x3, R5 ;  /* 0x0000000300057824 */ /* 0x004fd800078e0205 */
[----:B-1----:R-:W-:Y:S05]  /*0060*/  @!P0 BRA `(.L_x_0) ;  /* 0x0000000000208947 */ /* 0x002fea0003800000 */
[----:B------:R-:W-:-:S13]  /*0070*/  ISETP.NE.AND P0, PT, R0, 0x1, PT ;  /* 0x000000010000780c */ /* 0x000fda0003f05270 */
[----:B------:R-:W-:Y:S05]  /*0080*/  @P0 EXIT ;  /* 0x000000000000094d */ /* 0x000fea0003800000 */
[----:B------:R-:W0:Y:S02]  /*0090*/  LDC.64 R2, c[0x0][0x380] ;  /* 0x0000e000ff027b82 */ /* 0x000e240000000a00 */
[----:B0-----:R-:W-:-:S05]  /*00a0*/  IMAD.WIDE.U32 R2, R5, 0x4, R2 ;  /* 0x0000000405027825 */ /* 0x001fca00078e0002 */
[----:B------:R-:W2:Y:S02]  /*00b0*/  LDG.E R0, desc[UR4][R2.64] ;  /* 0x0000000402007981 */ /* 0x000ea4000c1e1900 */
[----:B--2---:R-:W-:-:S05]  /*00c0*/  IMAD R5, R0, R0, RZ ;  /* 0x0000000000057224 */ /* 0x004fca00078e02ff */
[----:B------:R-:W-:Y:S01]  /*00d0*/  STG.E desc[UR4][R2.64], R5 ;  /* 0x0000000502007986 */ /* 0x000fe2000c101904 */
[----:B------:R-:W-:Y:S05]  /*00e0*/  EXIT ;  /* 0x000000000000794d */ /* 0x000fea0003800000 */
.L_x_0:
[----:B------:R-:W0:Y:S02]  /*00f0*/  LDC.64 R2, c[0x0][0x380] ;  /* 0x0000e000ff027b82 */ /* 0x000e240000000a00 */
[----:B0-----:R-:W-:-:S05]  /*0100*/  IMAD.WIDE.U32 R2, R5, 0x4, R2 ;  /* 0x0000000405027825 */ /* 0x001fca00078e0002 */
[----:B------:R-:W2:Y:S02]  /*0110*/  LDG.E R5, desc[UR4][R2.64] ;  /* 0x0000000402057981 */ /* 0x000ea4000c1e1900 */
[----:B--2---:R-:W-:-:S04]  /*0120*/  IMAD R0, R5, R5, RZ ;  /* 0x0000000505007224 */ /* 0x004fc800078e02ff */
[----:B------:R-:W-:-:S05]  /*0130*/  IMAD R5, R0, R5, RZ ;  /* 0x0000000500057224 */ /* 0x000fca00078e02ff */
[----:B------:R-:W-:Y:S01]  /*0140*/  STG.E desc[UR4][R2.64], R5 ;  /* 0x0000000502007986 */ /* 0x000fe2000c101904 */
[----:B------:R-:W-:Y:S05]  /*0150*/  EXIT ;  /* 0x000000000000794d */ /* 0x000fea0003800000 */
.L_x_1:
[----:B------:R-:W-:-:S00]  /*0160*/  BRA `(.L_x_1) ;  /* 0xfffffffc00fc7947 */ /* 0x000fc0000383ffff */
[----:B------:R-:W-:-:S00]  /*0170*/  NOP ;  /* 0x0000000000007918 */ /* 0x000fc00000000000 */
        /* <DEDUP_REMOVED lines=8> */
.L_x_2:


//--------------------- .nv.shared.reserved.0     --------------------------
	.section	.nv.shared.reserved.0,"aw",@nobits
	.weak		__nv_reservedSMEM_offset_0_alias
	.size		__nv_reservedSMEM_offset_0_alias, 0, 64
	.other		__nv_reservedSMEM_offset_0_alias,@"STO_CUDA_RESERVED_SHARED STV_DEFAULT"
__nv_reservedSMEM_offset_0_alias:
	.zero		0
	.zero		64


//--------------------- .nv.constant0._Z15transformMatrixPi --------------------------
	.section	.nv.constant0._Z15transformMatrixPi,"a",@progbits
	.sectionflags	@""
	.align	4
.nv.constant0._Z15transformMatrixPi:
	.zero		904


//--------------------- SYMBOLS --------------------------

	.type		.nv.reservedSmem.offset0,@object
	.size		.nv.reservedSmem.offset0,0x4
